//
// Generated by NVIDIA NVVM Compiler
//
// Compiler Build ID: CL-36424714
// Cuda compilation tools, release 13.0, V13.0.88
// Based on NVVM 20.0.0
//

.version 9.0
.target sm_100
.address_size 64

	// .globl	_Z17saxpy_int_examplePii

.visible .entry _Z17saxpy_int_examplePii(
	.param .u64 .ptr .align 1 _Z17saxpy_int_examplePii_param_0,
	.param .u32 _Z17saxpy_int_examplePii_param_1
)
{
	.reg .pred 	%p<2>;
	.reg .b32 	%r<7>;
	.reg .b64 	%rd<5>;

	ld.param.u64 	%rd1, [_Z17saxpy_int_examplePii_param_0];
	ld.param.u32 	%r4, [_Z17saxpy_int_examplePii_param_1];
	mov.u32 	%r1, %ctaid.x;
	shl.b32 	%r5, %r1, 3;
	mov.u32 	%r2, %tid.x;
	add.s32 	%r3, %r5, %r2;
	setp.gt.s32 	%p1, %r3, 15;
	@%p1 bra 	$L__BB0_2;
	cvta.to.global.u64 	%rd2, %rd1;
	mad.lo.s32 	%r6, %r4, %r2, %r1;
	mul.wide.s32 	%rd3, %r3, 4;
	add.s64 	%rd4, %rd2, %rd3;
	st.global.u32 	[%rd4], %r6;
$L__BB0_2:
	ret;

}


// ===== COMPILED SASS (sm_100) =====

	.target	sm_100

	.elftype	@"ET_EXEC"


//--------------------- .note.nv.tkinfo           --------------------------
	.section	.note.nv.tkinfo,"",@"SHT_NOTE"
	.sectionflags	@"SHF_NOTE_NV_TKINFO"
	.tkinfo
        /*0018*/ 	.word	0x00000002
        /*0030*/ 	.string	""
        /*0030*/ 	.string	"ptxas"
        /*0030*/ 	.string	"Cuda compilation tools, release 13.0, V13.0.88"
        /*0030*/ 	.string	"Build cuda_13.0.r13.0/compiler.36424714_0"
        /*0030*/ 	.string	"-arch sm_100 -m 64 "



//--------------------- .note.nv.cuinfo           --------------------------
	.section	.note.nv.cuinfo,"",@"SHT_NOTE"
	.sectionflags	@"SHF_NOTE_NV_CUINFO"
        /*0018*/ 	.short	0x0002
        /*001a*/ 	.short	0x0064
        /*001c*/ 	.short	0x0082
	.zero		2


//--------------------- .nv.info                  --------------------------
	.section	.nv.info,"",@"SHT_CUDA_INFO"
	.align	4


	//----- nvinfo : EIATTR_REGCOUNT
	.align		4
        /*0000*/ 	.byte	0x04, 0x2f
        /*0002*/ 	.short	(.L_1 - .L_0)
	.align		4
.L_0:
        /*0004*/ 	.word	index@(_Z17saxpy_int_examplePii)
        /*0008*/ 	.word	0x0000000a


	//----- nvinfo : EIATTR_FRAME_SIZE
	.align		4
.L_1:
        /*000c*/ 	.byte	0x04, 0x11
        /*000e*/ 	.short	(.L_3 - .L_2)
	.align		4
.L_2:
        /*0010*/ 	.word	index@(_Z17saxpy_int_examplePii)
        /*0014*/ 	.word	0x00000000


	//----- nvinfo : EIATTR_MIN_STACK_SIZE
	.align		4
.L_3:
        /*0018*/ 	.byte	0x04, 0x12
        /*001a*/ 	.short	(.L_5 - .L_4)
	.align		4
.L_4:
        /*001c*/ 	.word	index@(_Z17saxpy_int_examplePii)
        /*0020*/ 	.word	0x00000000
.L_5:


//--------------------- .nv.compat                --------------------------
	.section	.nv.compat,"",@"SHT_CUDA_COMPAT_INFO"
	.align	4
        /*0000*/ 	.byte	0x02, 0x09, 0x00, 0x00, 0x02, 0x02, 0x01, 0x00, 0x02, 0x05, 0x05, 0x00, 0x03, 0x07, 0x01, 0x01
        /*0010*/ 	.byte	0x02, 0x03, 0x00, 0x00, 0x02, 0x06, 0x01, 0x00, 0x04, 0x0b, 0x08, 0x00, 0x09, 0x00, 0x00, 0x00
        /*0020*/ 	.byte	0x00, 0x00, 0x00, 0x00


//--------------------- .nv.info._Z17saxpy_int_examplePii --------------------------
	.section	.nv.info._Z17saxpy_int_examplePii,"",@"SHT_CUDA_INFO"
	.sectionflags	@""
	.align	4


	//----- nvinfo : EIATTR_CUDA_API_VERSION
	.align		4
        /*0000*/ 	.byte	0x04, 0x37
        /*0002*/ 	.short	(.L_7 - .L_6)
.L_6:
        /*0004*/ 	.word	0x00000082


	//----- nvinfo : EIATTR_KPARAM_INFO
	.align		4
.L_7:
        /*0008*/ 	.byte	0x04, 0x17
        /*000a*/ 	.short	(.L_9 - .L_8)
.L_8:
        /*000c*/ 	.word	0x00000000
        /*0010*/ 	.short	0x0001
        /*0012*/ 	.short	0x0008
        /*0014*/ 	.byte	0x00, 0xf0, 0x11, 0x00


	//----- nvinfo : EIATTR_KPARAM_INFO
	.align		4
.L_9:
        /*0018*/ 	.byte	0x04, 0x17
        /*001a*/ 	.short	(.L_11 - .L_10)
.L_10:
        /*001c*/ 	.word	0x00000000
        /*0020*/ 	.short	0x0000
        /*0022*/ 	.short	0x0000
        /*0024*/ 	.byte	0x00, 0xf5, 0x21, 0x00


	//----- nvinfo : EIATTR_SPARSE_MMA_MASK
	.align		4
.L_11:
        /*0028*/ 	.byte	0x03, 0x50
        /*002a*/ 	.short	0x0000


	//----- nvinfo : EIATTR_MAXREG_COUNT
	.align		4
        /*002c*/ 	.byte	0x03, 0x1b
        /*002e*/ 	.short	0x00ff


	//----- nvinfo : EIATTR_MERCURY_ISA_VERSION
	.align		4
        /*0030*/ 	.byte	0x03, 0x5f
        /*0032*/ 	.short	0x0101


	//----- nvinfo : EIATTR_VRC_CTA_INIT_COUNT
	.align		4
        /*0034*/ 	.byte	0x02, 0x4a
	.zero		1
	.zero		1


	//----- nvinfo : EIATTR_EXIT_INSTR_OFFSETS
	.align		4
        /*0038*/ 	.byte	0x04, 0x1c
        /*003a*/ 	.short	(.L_13 - .L_12)


	//   ....[0]....
.L_12:
        /*003c*/ 	.word	0x00000050


	//   ....[1]....
        /*0040*/ 	.word	0x000000c0


	//----- nvinfo : EIATTR_CBANK_PARAM_SIZE
	.align		4
.L_13:
        /*0044*/ 	.byte	0x03, 0x19
        /*0046*/ 	.short	0x000c


	//----- nvinfo : EIATTR_PARAM_CBANK
	.align		4
        /*0048*/ 	.byte	0x04, 0x0a
        /*004a*/ 	.short	(.L_15 - .L_14)
	.align		4
.L_14:
        /*004c*/ 	.word	index@(.nv.constant0._Z17saxpy_int_examplePii)
        /*0050*/ 	.short	0x0380
        /*0052*/ 	.short	0x000c


	//----- nvinfo : EIATTR_SW_WAR
	.align		4
.L_15:
        /*0054*/ 	.byte	0x04, 0x36
        /*0056*/ 	.short	(.L_17 - .L_16)
.L_16:
        /*0058*/ 	.word	0x00000008
.L_17:


//--------------------- .nv.callgraph             --------------------------
	.section	.nv.callgraph,"",@"SHT_CUDA_CALLGRAPH"
	.align	4
	.sectionentsize	8
	.align		4
        /*0000*/ 	.word	0x00000000
	.align		4
        /*0004*/ 	.word	0xffffffff
	.align		4
        /*0008*/ 	.word	0x00000000
	.align		4
        /*000c*/ 	.word	0xfffffffe
	.align		4
        /*0010*/ 	.word	0x00000000
	.align		4
        /*0014*/ 	.word	0xfffffffd
	.align		4
        /*0018*/ 	.word	0x00000000
	.align		4
        /*001c*/ 	.word	0xfffffffc


//--------------------- .text._Z17saxpy_int_examplePii --------------------------
	.section	.text._Z17saxpy_int_examplePii,"ax",@progbits
	.align	128
        .global         _Z17saxpy_int_examplePii
        .type           _Z17saxpy_int_examplePii,@function
        .size           _Z17saxpy_int_examplePii,(.L_x_1 - _Z17saxpy_int_examplePii)
        .other          _Z17saxpy_int_examplePii,@"STO_CUDA_ENTRY STV_DEFAULT"
_Z17saxpy_int_examplePii:
.text._Z17saxpy_int_examplePii:
[----:B------:R-:W-:Y:S01]  /*0000*/  LDC R1, c[0x0][0x37c] ;  /* 0x0000df00ff017b82 */ /* 0x000fe20000000800 */
[----:B------:R-:W0:Y:S01]  /*0010*/  S2R R7, SR_CTAID.X ;  /* 0x0000000000077919 */ /* 0x000e220000002500 */
[----:B------:R-:W0:Y:S02]  /*0020*/  S2R R0, SR_TID.X ;  /* 0x0000000000007919 */ /* 0x000e240000002100 */
[----:B0-----:R-:W-:-:S04]  /*0030*/  LEA R5, R7, R0, 0x3 ;  /* 0x0000000007057211 */ /* 0x001fc800078e18ff */
[----:B------:R-:W-:-:S13]  /*0040*/  ISETP.GT.AND P0, PT, R5, 0xf, PT ;  /* 0x0000000f0500780c */ /* 0x000fda0003f04270 */
[----:B------:R-:W-:Y:S05]  /*0050*/  @P0 EXIT ;  /* 0x000000000000094d */ /* 0x000fea0003800000 */
[----:B------:R-:W0:Y:S01]  /*0060*/  LDC.64 R2, c[0x0][0x380] ;  /* 0x0000e000ff027b82 */ /* 0x000e220000000a00 */
[----:B------:R-:W1:Y:S01]  /*0070*/  LDCU UR6, c[0x0][0x388] ;  /* 0x00007100ff0677ac */ /* 0x000e620008000800 */
[----:B------:R-:W2:Y:S01]  /*0080*/  LDCU.64 UR4, c[0x0][0x358] ;  /* 0x00006b00ff0477ac */ /* 0x000ea20008000a00 */
[----:B-1----:R-:W-:Y:S02]  /*0090*/  IMAD R7, R0, UR6, R7 ;  /* 0x0000000600077c24 */ /* 0x002fe4000f8e0207 */
[----:B0-----:R-:W-:-:S05]  /*00a0*/  IMAD.WIDE R2, R5, 0x4, R2 ;  /* 0x0000000405027825 */ /* 0x001fca00078e0202 */
[----:B--2---:R-:W-:Y:S01]  /*00b0*/  STG.E desc[UR4][R2.64], R7 ;  /* 0x0000000702007986 */ /* 0x004fe2000c101904 */
[----:B------:R-:W-:Y:S05]  /*00c0*/  EXIT ;  /* 0x000000000000794d */ /* 0x000fea0003800000 */
.L_x_0:
[----:B------:R-:W-:-:S00]  /*00d0*/  BRA `(.L_x_0) ;  /* 0xfffffffc00fc7947 */ /* 0x000fc0000383ffff */
[----:B------:R-:W-:-:S00]  /*00e0*/  NOP ;  /* 0x0000000000007918 */ /* 0x000fc00000000000 */
        /* <DEDUP_REMOVED lines=9> */
.L_x_1:


//--------------------- .nv.shared.reserved.0     --------------------------
	.section	.nv.shared.reserved.0,"aw",@nobits
	.weak		__nv_reservedSMEM_offset_0_alias
	.size		__nv_reservedSMEM_offset_0_alias, 0, 64
	.other		__nv_reservedSMEM_offset_0_alias,@"STO_CUDA_RESERVED_SHARED STV_DEFAULT"
__nv_reservedSMEM_offset_0_alias:
	.zero		0
	.zero		64


//--------------------- .nv.constant0._Z17saxpy_int_examplePii --------------------------
	.section	.nv.constant0._Z17saxpy_int_examplePii,"a",@progbits
	.sectionflags	@""
	.align	4
.nv.constant0._Z17saxpy_int_examplePii:
	.zero		908


//--------------------- SYMBOLS --------------------------

	.type		.nv.reservedSmem.offset0,@object
	.size		.nv.reservedSmem.offset0,0x4
